//
// Generated by NVIDIA NVVM Compiler
//
// Compiler Build ID: CL-36424714
// Cuda compilation tools, release 13.0, V13.0.88
// Based on NVVM 20.0.0
//

.version 9.0
.target sm_100
.address_size 64

	// .globl	computeNeighborsIndexes

.visible .entry computeNeighborsIndexes(
	.param .u32 computeNeighborsIndexes_param_0,
	.param .u32 computeNeighborsIndexes_param_1,
	.param .u64 .ptr .align 1 computeNeighborsIndexes_param_2,
	.param .u32 computeNeighborsIndexes_param_3
)
{
	.reg .pred 	%p<10>;
	.reg .b32 	%r<38>;
	.reg .b64 	%rd<5>;

	ld.param.u32 	%r2, [computeNeighborsIndexes_param_0];
	ld.param.u32 	%r3, [computeNeighborsIndexes_param_1];
	ld.param.u64 	%rd1, [computeNeighborsIndexes_param_2];
	ld.param.u32 	%r4, [computeNeighborsIndexes_param_3];
	mov.u32 	%r5, %ctaid.x;
	mov.u32 	%r6, %ntid.x;
	mov.u32 	%r7, %tid.x;
	mad.lo.s32 	%r1, %r5, %r6, %r7;
	setp.ge.s32 	%p1, %r1, %r4;
	@%p1 bra 	$L__BB0_2;
	cvta.to.global.u64 	%rd2, %rd1;
	div.s32 	%r8, %r1, %r2;
	mul.lo.s32 	%r9, %r8, %r2;
	sub.s32 	%r10, %r1, %r9;
	shl.b32 	%r11, %r1, 3;
	mul.wide.s32 	%rd3, %r11, 4;
	add.s64 	%rd4, %rd2, %rd3;
	add.s32 	%r12, %r8, 1;
	setp.lt.s32 	%p2, %r8, -1;
	add.s32 	%r13, %r2, -1;
	setp.eq.s32 	%p3, %r12, %r2;
	selp.b32 	%r14, 0, %r12, %p3;
	selp.b32 	%r15, %r13, %r14, %p2;
	add.s32 	%r16, %r10, 1;
	setp.lt.s32 	%p4, %r10, -1;
	add.s32 	%r17, %r3, -1;
	setp.eq.s32 	%p5, %r16, %r3;
	selp.b32 	%r18, 0, %r16, %p5;
	selp.b32 	%r19, %r17, %r18, %p4;
	add.s32 	%r20, %r8, -1;
	setp.lt.s32 	%p6, %r8, 1;
	setp.eq.s32 	%p7, %r20, %r2;
	selp.b32 	%r21, 0, %r20, %p7;
	selp.b32 	%r22, %r13, %r21, %p6;
	add.s32 	%r23, %r10, -1;
	setp.lt.s32 	%p8, %r10, 1;
	setp.eq.s32 	%p9, %r23, %r3;
	selp.b32 	%r24, 0, %r23, %p9;
	selp.b32 	%r25, %r17, %r24, %p8;
	mul.lo.s32 	%r26, %r10, %r2;
	add.s32 	%r27, %r15, %r26;
	st.global.u32 	[%rd4], %r27;
	mul.lo.s32 	%r28, %r19, %r2;
	add.s32 	%r29, %r28, %r15;
	st.global.u32 	[%rd4+4], %r29;
	add.s32 	%r30, %r28, %r8;
	st.global.u32 	[%rd4+8], %r30;
	add.s32 	%r31, %r28, %r22;
	st.global.u32 	[%rd4+12], %r31;
	add.s32 	%r32, %r22, %r26;
	st.global.u32 	[%rd4+16], %r32;
	mul.lo.s32 	%r33, %r25, %r2;
	add.s32 	%r34, %r33, %r22;
	st.global.u32 	[%rd4+20], %r34;
	add.s32 	%r35, %r33, %r8;
	st.global.u32 	[%rd4+24], %r35;
	add.s32 	%r36, %r33, %r15;
	st.global.u32 	[%rd4+28], %r36;
	mov.b32 	%r37, 100;
	st.global.u32 	[%rd2+40], %r37;
$L__BB0_2:
	ret;

}


// ===== COMPILED SASS (sm_100) =====

	.target	sm_100

	.elftype	@"ET_EXEC"


//--------------------- .note.nv.tkinfo           --------------------------
	.section	.note.nv.tkinfo,"",@"SHT_NOTE"
	.sectionflags	@"SHF_NOTE_NV_TKINFO"
	.tkinfo
        /*0018*/ 	.word	0x00000002
        /*0030*/ 	.string	""
        /*0030*/ 	.string	"ptxas"
        /*0030*/ 	.string	"Cuda compilation tools, release 13.0, V13.0.88"
        /*0030*/ 	.string	"Build cuda_13.0.r13.0/compiler.36424714_0"
        /*0030*/ 	.string	"-arch sm_100 -m 64 "



//--------------------- .note.nv.cuinfo           --------------------------
	.section	.note.nv.cuinfo,"",@"SHT_NOTE"
	.sectionflags	@"SHF_NOTE_NV_CUINFO"
        /*0018*/ 	.short	0x0002
        /*001a*/ 	.short	0x0064
        /*001c*/ 	.short	0x0082
	.zero		2


//--------------------- .nv.info                  --------------------------
	.section	.nv.info,"",@"SHT_CUDA_INFO"
	.align	4


	//----- nvinfo : EIATTR_REGCOUNT
	.align		4
        /*0000*/ 	.byte	0x04, 0x2f
        /*0002*/ 	.short	(.L_1 - .L_0)
	.align		4
.L_0:
        /*0004*/ 	.word	index@(computeNeighborsIndexes)
        /*0008*/ 	.word	0x0000001a


	//----- nvinfo : EIATTR_FRAME_SIZE
	.align		4
.L_1:
        /*000c*/ 	.byte	0x04, 0x11
        /*000e*/ 	.short	(.L_3 - .L_2)
	.align		4
.L_2:
        /*0010*/ 	.word	index@(computeNeighborsIndexes)
        /*0014*/ 	.word	0x00000000


	//----- nvinfo : EIATTR_MIN_STACK_SIZE
	.align		4
.L_3:
        /*0018*/ 	.byte	0x04, 0x12
        /*001a*/ 	.short	(.L_5 - .L_4)
	.align		4
.L_4:
        /*001c*/ 	.word	index@(computeNeighborsIndexes)
        /*0020*/ 	.word	0x00000000
.L_5:


//--------------------- .nv.compat                --------------------------
	.section	.nv.compat,"",@"SHT_CUDA_COMPAT_INFO"
	.align	4
        /*0000*/ 	.byte	0x02, 0x09, 0x00, 0x00, 0x02, 0x02, 0x01, 0x00, 0x02, 0x05, 0x05, 0x00, 0x03, 0x07, 0x01, 0x01
        /*0010*/ 	.byte	0x02, 0x03, 0x00, 0x00, 0x02, 0x06, 0x01, 0x00, 0x04, 0x0b, 0x08, 0x00, 0x09, 0x00, 0x00, 0x00
        /*0020*/ 	.byte	0x00, 0x00, 0x00, 0x00


//--------------------- .nv.info.computeNeighborsIndexes --------------------------
	.section	.nv.info.computeNeighborsIndexes,"",@"SHT_CUDA_INFO"
	.sectionflags	@""
	.align	4


	//----- nvinfo : EIATTR_CUDA_API_VERSION
	.align		4
        /*0000*/ 	.byte	0x04, 0x37
        /*0002*/ 	.short	(.L_7 - .L_6)
.L_6:
        /*0004*/ 	.word	0x00000082


	//----- nvinfo : EIATTR_KPARAM_INFO
	.align		4
.L_7:
        /*0008*/ 	.byte	0x04, 0x17
        /*000a*/ 	.short	(.L_9 - .L_8)
.L_8:
        /*000c*/ 	.word	0x00000000
        /*0010*/ 	.short	0x0003
        /*0012*/ 	.short	0x0010
        /*0014*/ 	.byte	0x00, 0xf0, 0x11, 0x00


	//----- nvinfo : EIATTR_KPARAM_INFO
	.align		4
.L_9:
        /*0018*/ 	.byte	0x04, 0x17
        /*001a*/ 	.short	(.L_11 - .L_10)
.L_10:
        /*001c*/ 	.word	0x00000000
        /*0020*/ 	.short	0x0002
        /*0022*/ 	.short	0x0008
        /*0024*/ 	.byte	0x00, 0xf5, 0x21, 0x00


	//----- nvinfo : EIATTR_KPARAM_INFO
	.align		4
.L_11:
        /*0028*/ 	.byte	0x04, 0x17
        /*002a*/ 	.short	(.L_13 - .L_12)
.L_12:
        /*002c*/ 	.word	0x00000000
        /*0030*/ 	.short	0x0001
        /*0032*/ 	.short	0x0004
        /*0034*/ 	.byte	0x00, 0xf0, 0x11, 0x00


	//----- nvinfo : EIATTR_KPARAM_INFO
	.align		4
.L_13:
        /*0038*/ 	.byte	0x04, 0x17
        /*003a*/ 	.short	(.L_15 - .L_14)
.L_14:
        /*003c*/ 	.word	0x00000000
        /*0040*/ 	.short	0x0000
        /*0042*/ 	.short	0x0000
        /*0044*/ 	.byte	0x00, 0xf0, 0x11, 0x00


	//----- nvinfo : EIATTR_SPARSE_MMA_MASK
	.align		4
.L_15:
        /*0048*/ 	.byte	0x03, 0x50
        /*004a*/ 	.short	0x0000


	//----- nvinfo : EIATTR_MAXREG_COUNT
	.align		4
        /*004c*/ 	.byte	0x03, 0x1b
        /*004e*/ 	.short	0x00ff


	//----- nvinfo : EIATTR_MERCURY_ISA_VERSION
	.align		4
        /*0050*/ 	.byte	0x03, 0x5f
        /*0052*/ 	.short	0x0101


	//----- nvinfo : EIATTR_VRC_CTA_INIT_COUNT
	.align		4
        /*0054*/ 	.byte	0x02, 0x4a
	.zero		1
	.zero		1


	//----- nvinfo : EIATTR_EXIT_INSTR_OFFSETS
	.align		4
        /*0058*/ 	.byte	0x04, 0x1c
        /*005a*/ 	.short	(.L_17 - .L_16)


	//   ....[0]....
.L_16:
        /*005c*/ 	.word	0x00000070


	//   ....[1]....
        /*0060*/ 	.word	0x000004f0


	//----- nvinfo : EIATTR_CBANK_PARAM_SIZE
	.align		4
.L_17:
        /*0064*/ 	.byte	0x03, 0x19
        /*0066*/ 	.short	0x0014


	//----- nvinfo : EIATTR_PARAM_CBANK
	.align		4
        /*0068*/ 	.byte	0x04, 0x0a
        /*006a*/ 	.short	(.L_19 - .L_18)
	.align		4
.L_18:
        /*006c*/ 	.word	index@(.nv.constant0.computeNeighborsIndexes)
        /*0070*/ 	.short	0x0380
        /*0072*/ 	.short	0x0014


	//----- nvinfo : EIATTR_SW_WAR
	.align		4
.L_19:
        /*0074*/ 	.byte	0x04, 0x36
        /*0076*/ 	.short	(.L_21 - .L_20)
.L_20:
        /*0078*/ 	.word	0x00000008
.L_21:


//--------------------- .nv.callgraph             --------------------------
	.section	.nv.callgraph,"",@"SHT_CUDA_CALLGRAPH"
	.align	4
	.sectionentsize	8
	.align		4
        /*0000*/ 	.word	0x00000000
	.align		4
        /*0004*/ 	.word	0xffffffff
	.align		4
        /*0008*/ 	.word	0x00000000
	.align		4
        /*000c*/ 	.word	0xfffffffe
	.align		4
        /*0010*/ 	.word	0x00000000
	.align		4
        /*0014*/ 	.word	0xfffffffd
	.align		4
        /*0018*/ 	.word	0x00000000
	.align		4
        /*001c*/ 	.word	0xfffffffc


//--------------------- .text.computeNeighborsIndexes --------------------------
	.section	.text.computeNeighborsIndexes,"ax",@progbits
	.align	128
        .global         computeNeighborsIndexes
        .type           computeNeighborsIndexes,@function
        .size           computeNeighborsIndexes,(.L_x_1 - computeNeighborsIndexes)
        .other          computeNeighborsIndexes,@"STO_CUDA_ENTRY STV_DEFAULT"
computeNeighborsIndexes:
.text.computeNeighborsIndexes:
[----:B------:R-:W-:Y:S01]  /*0000*/  LDC R1, c[0x0][0x37c] ;  /* 0x0000df00ff017b82 */ /* 0x000fe20000000800 */
[----:B------:R-:W0:Y:S07]  /*0010*/  S2R R0, SR_TID.X ;  /* 0x0000000000007919 */ /* 0x000e2e0000002100 */
[----:B------:R-:W0:Y:S01]  /*0020*/  S2UR UR4, SR_CTAID.X ;  /* 0x00000000000479c3 */ /* 0x000e220000002500 */
[----:B------:R-:W1:Y:S07]  /*0030*/  LDCU UR5, c[0x0][0x390] ;  /* 0x00007200ff0577ac */ /* 0x000e6e0008000800 */
[----:B------:R-:W0:Y:S02]  /*0040*/  LDC R7, c[0x0][0x360] ;  /* 0x0000d800ff077b82 */ /* 0x000e240000000800 */
[----:B0-----:R-:W-:-:S05]  /*0050*/  IMAD R7, R7, UR4, R0 ;  /* 0x0000000407077c24 */ /* 0x001fca000f8e0200 */
[----:B-1----:R-:W-:-:S13]  /*0060*/  ISETP.GE.AND P0, PT, R7, UR5, PT ;  /* 0x0000000507007c0c */ /* 0x002fda000bf06270 */
[----:B------:R-:W-:Y:S05]  /*0070*/  @P0 EXIT ;  /* 0x000000000000094d */ /* 0x000fea0003800000 */
[----:B------:R-:W0:Y:S01]  /*0080*/  LDC R0, c[0x0][0x380] ;  /* 0x0000e000ff007b82 */ /* 0x000e220000000800 */
[----:B------:R-:W1:Y:S01]  /*0090*/  LDCU.64 UR4, c[0x0][0x358] ;  /* 0x00006b00ff0477ac */ /* 0x000e620008000a00 */
[----:B------:R-:W-:-:S06]  /*00a0*/  HFMA2 R23, -RZ, RZ, 0, 5.9604644775390625e-06 ;  /* 0x00000064ff177431 */ /* 0x000fcc00000001ff */
[----:B------:R-:W2:Y:S01]  /*00b0*/  LDC R17, c[0x0][0x384] ;  /* 0x0000e100ff117b82 */ /* 0x000ea20000000800 */
[----:B0-----:R-:W-:Y:S01]  /*00c0*/  IABS R5, R0 ;  /* 0x0000000000057213 */ /* 0x001fe20000000000 */
[----:B------:R-:W-:-:S03]  /*00d0*/  VIADD R15, R0, 0xffffffff ;  /* 0xffffffff000f7836 */ /* 0x000fc60000000000 */
[----:B------:R-:W0:Y:S01]  /*00e0*/  I2F.RP R4, R5 ;  /* 0x0000000500047306 */ /* 0x000e220000209400 */
[----:B--2---:R-:W-:-:S07]  /*00f0*/  IADD3 R10, PT, PT, R17, -0x1, RZ ;  /* 0xffffffff110a7810 */ /* 0x004fce0007ffe0ff */
[----:B0-----:R-:W0:Y:S02]  /*0100*/  MUFU.RCP R4, R4 ;  /* 0x0000000400047308 */ /* 0x001e240000001000 */
[----:B0-----:R-:W-:-:S06]  /*0110*/  VIADD R2, R4, 0xffffffe ;  /* 0x0ffffffe04027836 */ /* 0x001fcc0000000000 */
[----:B------:R0:W2:Y:S02]  /*0120*/  F2I.FTZ.U32.TRUNC.NTZ R3, R2 ;  /* 0x0000000200037305 */ /* 0x0000a4000021f000 */
[----:B0-----:R-:W-:Y:S02]  /*0130*/  IMAD.MOV.U32 R2, RZ, RZ, RZ ;  /* 0x000000ffff027224 */ /* 0x001fe400078e00ff */
[----:B--2---:R-:W-:-:S04]  /*0140*/  IMAD.MOV R6, RZ, RZ, -R3 ;  /* 0x000000ffff067224 */ /* 0x004fc800078e0a03 */
[----:B------:R-:W-:Y:S01]  /*0150*/  IMAD R9, R6, R5, RZ ;  /* 0x0000000506097224 */ /* 0x000fe200078e02ff */
[----:B------:R-:W-:-:S03]  /*0160*/  IABS R6, R7 ;  /* 0x0000000700067213 */ /* 0x000fc60000000000 */
[----:B------:R-:W-:Y:S01]  /*0170*/  IMAD.HI.U32 R3, R3, R9, R2 ;  /* 0x0000000903037227 */ /* 0x000fe200078e0002 */
[----:B------:R-:W-:-:S04]  /*0180*/  LOP3.LUT R2, R7, R0, RZ, 0x3c, !PT ;  /* 0x0000000007027212 */ /* 0x000fc800078e3cff */
[----:B------:R-:W-:Y:S01]  /*0190*/  ISETP.GE.AND P2, PT, R2, RZ, PT ;  /* 0x000000ff0200720c */ /* 0x000fe20003f46270 */
[----:B------:R-:W-:-:S05]  /*01a0*/  IMAD.HI.U32 R3, R3, R6, RZ ;  /* 0x0000000603037227 */ /* 0x000fca00078e00ff */
[----:B------:R-:W-:-:S05]  /*01b0*/  IADD3 R4, PT, PT, -R3, RZ, RZ ;  /* 0x000000ff03047210 */ /* 0x000fca0007ffe1ff */
[----:B------:R-:W-:-:S05]  /*01c0*/  IMAD R4, R5, R4, R6 ;  /* 0x0000000405047224 */ /* 0x000fca00078e0206 */
[----:B------:R-:W-:-:S13]  /*01d0*/  ISETP.GT.U32.AND P1, PT, R5, R4, PT ;  /* 0x000000040500720c */ /* 0x000fda0003f24070 */
[----:B------:R-:W-:Y:S02]  /*01e0*/  @!P1 IMAD.IADD R4, R4, 0x1, -R5 ;  /* 0x0000000104049824 */ /* 0x000fe400078e0a05 */
[----:B------:R-:W-:Y:S01]  /*01f0*/  @!P1 VIADD R3, R3, 0x1 ;  /* 0x0000000103039836 */ /* 0x000fe20000000000 */
[----:B------:R-:W-:Y:S02]  /*0200*/  ISETP.NE.AND P1, PT, R0, RZ, PT ;  /* 0x000000ff0000720c */ /* 0x000fe40003f25270 */
[----:B------:R-:W-:Y:S02]  /*0210*/  ISETP.GE.U32.AND P0, PT, R4, R5, PT ;  /* 0x000000050400720c */ /* 0x000fe40003f06070 */
[----:B------:R-:W0:Y:S11]  /*0220*/  LDC.64 R4, c[0x0][0x388] ;  /* 0x0000e200ff047b82 */ /* 0x000e360000000a00 */
[----:B------:R-:W-:-:S05]  /*0230*/  @P0 IADD3 R3, PT, PT, R3, 0x1, RZ ;  /* 0x0000000103030810 */ /* 0x000fca0007ffe0ff */
[----:B------:R-:W-:Y:S02]  /*0240*/  IMAD.MOV.U32 R9, RZ, RZ, R3 ;  /* 0x000000ffff097224 */ /* 0x000fe400078e0003 */
[----:B------:R-:W2:Y:S02]  /*0250*/  LDC.64 R2, c[0x0][0x388] ;  /* 0x0000e200ff027b82 */ /* 0x000ea40000000a00 */
[----:B------:R-:W-:Y:S01]  /*0260*/  @!P2 IMAD.MOV R9, RZ, RZ, -R9 ;  /* 0x000000ffff09a224 */ /* 0x000fe200078e0a09 */
[----:B------:R-:W-:-:S04]  /*0270*/  @!P1 LOP3.LUT R9, RZ, R0, RZ, 0x33, !PT ;  /* 0x00000000ff099212 */ /* 0x000fc800078e33ff */
[C---:B------:R-:W-:Y:S01]  /*0280*/  IADD3 R11, PT, PT, -R9.reuse, RZ, RZ ;  /* 0x000000ff090b7210 */ /* 0x040fe20007ffe1ff */
[C---:B------:R-:W-:Y:S01]  /*0290*/  VIADD R13, R9.reuse, 0x1 ;  /* 0x00000001090d7836 */ /* 0x040fe20000000000 */
[C---:B------:R-:W-:Y:S02]  /*02a0*/  ISETP.GE.AND P3, PT, R9.reuse, 0x1, PT ;  /* 0x000000010900780c */ /* 0x040fe40003f66270 */
[----:B------:R-:W-:Y:S01]  /*02b0*/  IADD3 R19, PT, PT, R9, -0x1, RZ ;  /* 0xffffffff09137810 */ /* 0x000fe20007ffe0ff */
[----:B------:R-:W-:Y:S01]  /*02c0*/  IMAD R11, R0, R11, R7 ;  /* 0x0000000b000b7224 */ /* 0x000fe200078e0207 */
[----:B------:R-:W-:Y:S01]  /*02d0*/  ISETP.NE.AND P6, PT, R13, R0, PT ;  /* 0x000000000d00720c */ /* 0x000fe20003fc5270 */
[----:B------:R-:W-:Y:S01]  /*02e0*/  IMAD.SHL.U32 R7, R7, 0x8, RZ ;  /* 0x0000000807077824 */ /* 0x000fe200078e00ff */
[----:B------:R-:W-:Y:S01]  /*02f0*/  ISETP.GE.AND P4, PT, R9, -0x1, PT ;  /* 0xffffffff0900780c */ /* 0x000fe20003f86270 */
[C---:B------:R-:W-:Y:S01]  /*0300*/  VIADD R8, R11.reuse, 0x1 ;  /* 0x000000010b087836 */ /* 0x040fe20000000000 */
[C---:B------:R-:W-:Y:S01]  /*0310*/  ISETP.GE.AND P1, PT, R11.reuse, 0x1, PT ;  /* 0x000000010b00780c */ /* 0x040fe20003f26270 */
[----:B------:R-:W-:Y:S01]  /*0320*/  VIADD R12, R11, 0xffffffff ;  /* 0xffffffff0b0c7836 */ /* 0x000fe20000000000 */
[----:B------:R-:W-:Y:S01]  /*0330*/  SEL R6, R13, RZ, P6 ;  /* 0x000000ff0d067207 */ /* 0x000fe20003000000 */
[----:B0-----:R-:W-:Y:S01]  /*0340*/  IMAD.WIDE R4, R7, 0x4, R4 ;  /* 0x0000000407047825 */ /* 0x001fe200078e0204 */
[----:B------:R-:W-:-:S02]  /*0350*/  ISETP.NE.AND P5, PT, R8, R17, PT ;  /* 0x000000110800720c */ /* 0x000fc40003fa5270 */
[----:B------:R-:W-:Y:S02]  /*0360*/  ISETP.NE.AND P0, PT, R12, R17, PT ;  /* 0x000000110c00720c */ /* 0x000fe40003f05270 */
[----:B------:R-:W-:Y:S02]  /*0370*/  ISETP.NE.AND P2, PT, R19, R0, PT ;  /* 0x000000001300720c */ /* 0x000fe40003f45270 */
[----:B------:R-:W-:Y:S02]  /*0380*/  ISETP.GE.AND P6, PT, R11, -0x1, PT ;  /* 0xffffffff0b00780c */ /* 0x000fe40003fc6270 */
[----:B------:R-:W-:Y:S02]  /*0390*/  SEL R17, R8, RZ, P5 ;  /* 0x000000ff08117207 */ /* 0x000fe40002800000 */
[----:B------:R-:W-:Y:S02]  /*03a0*/  SEL R13, R15, R6, !P4 ;  /* 0x000000060f0d7207 */ /* 0x000fe40006000000 */
[----:B------:R-:W-:-:S02]  /*03b0*/  @P3 SEL R15, R19, RZ, P2 ;  /* 0x000000ff130f3207 */ /* 0x000fc40001000000 */
[----:B------:R-:W-:Y:S01]  /*03c0*/  SEL R17, R10, R17, !P6 ;  /* 0x000000110a117207 */ /* 0x000fe20007000000 */
[CC--:B------:R-:W-:Y:S01]  /*03d0*/  IMAD R7, R11.reuse, R0.reuse, R13 ;  /* 0x000000000b077224 */ /* 0x0c0fe200078e020d */
[----:B------:R-:W-:Y:S01]  /*03e0*/  @P1 SEL R10, R12, RZ, P0 ;  /* 0x000000ff0c0a1207 */ /* 0x000fe20000000000 */
[-C--:B------:R-:W-:Y:S02]  /*03f0*/  IMAD R21, R11, R0.reuse, R15 ;  /* 0x000000000b157224 */ /* 0x080fe400078e020f */
[CC--:B------:R-:W-:Y:S01]  /*0400*/  IMAD R19, R17.reuse, R0.reuse, R9 ;  /* 0x0000000011137224 */ /* 0x0c0fe200078e0209 */
[----:B-1----:R-:W-:Y:S01]  /*0410*/  STG.E desc[UR4][R4.64], R7 ;  /* 0x0000000704007986 */ /* 0x002fe2000c101904 */
[CC--:B------:R-:W-:Y:S02]  /*0420*/  IMAD R11, R17.reuse, R0.reuse, R13 ;  /* 0x00000000110b7224 */ /* 0x0c0fe400078e020d */
[-C--:B------:R-:W-:Y:S01]  /*0430*/  IMAD R17, R17, R0.reuse, R15 ;  /* 0x0000000011117224 */ /* 0x080fe200078e020f */
[----:B------:R-:W-:Y:S01]  /*0440*/  STG.E desc[UR4][R4.64+0x10], R21 ;  /* 0x0000101504007986 */ /* 0x000fe2000c101904 */
[----:B------:R-:W-:-:S02]  /*0450*/  IMAD R9, R10, R0, R9 ;  /* 0x000000000a097224 */ /* 0x000fc400078e0209 */
[CC--:B------:R-:W-:Y:S01]  /*0460*/  IMAD R15, R10.reuse, R0.reuse, R15 ;  /* 0x000000000a0f7224 */ /* 0x0c0fe200078e020f */
[----:B------:R-:W-:Y:S01]  /*0470*/  STG.E desc[UR4][R4.64+0x8], R19 ;  /* 0x0000081304007986 */ /* 0x000fe2000c101904 */
[----:B------:R-:W-:-:S03]  /*0480*/  IMAD R13, R10, R0, R13 ;  /* 0x000000000a0d7224 */ /* 0x000fc600078e020d */
[----:B------:R-:W-:Y:S04]  /*0490*/  STG.E desc[UR4][R4.64+0x4], R11 ;  /* 0x0000040b04007986 */ /* 0x000fe8000c101904 */
[----:B------:R-:W-:Y:S04]  /*04a0*/  STG.E desc[UR4][R4.64+0xc], R17 ;  /* 0x00000c1104007986 */ /* 0x000fe8000c101904 */
[----:B------:R-:W-:Y:S04]  /*04b0*/  STG.E desc[UR4][R4.64+0x18], R9 ;  /* 0x0000180904007986 */ /* 0x000fe8000c101904 */
[----:B------:R-:W-:Y:S04]  /*04c0*/  STG.E desc[UR4][R4.64+0x14], R15 ;  /* 0x0000140f04007986 */ /* 0x000fe8000c101904 */
[----:B------:R-:W-:Y:S04]  /*04d0*/  STG.E desc[UR4][R4.64+0x1c], R13 ;  /* 0x00001c0d04007986 */ /* 0x000fe8000c101904 */
[----:B--2---:R-:W-:Y:S01]  /*04e0*/  STG.E desc[UR4][R2.64+0x28], R23 ;  /* 0x0000281702007986 */ /* 0x004fe2000c101904 */
[----:B------:R-:W-:Y:S05]  /*04f0*/  EXIT ;  /* 0x000000000000794d */ /* 0x000fea0003800000 */
.L_x_0:
[----:B------:R-:W-:-:S00]  /*0500*/  BRA `(.L_x_0) ;  /* 0xfffffffc00fc7947 */ /* 0x000fc0000383ffff */
[----:B------:R-:W-:-:S00]  /*0510*/  NOP ;  /* 0x0000000000007918 */ /* 0x000fc00000000000 */
        /* <DEDUP_REMOVED lines=14> */
.L_x_1:


//--------------------- .nv.shared.reserved.0     --------------------------
	.section	.nv.shared.reserved.0,"aw",@nobits
	.weak		__nv_reservedSMEM_offset_0_alias
	.size		__nv_reservedSMEM_offset_0_alias, 0, 64
	.other		__nv_reservedSMEM_offset_0_alias,@"STO_CUDA_RESERVED_SHARED STV_DEFAULT"
__nv_reservedSMEM_offset_0_alias:
	.zero		0
	.zero		64


//--------------------- .nv.constant0.computeNeighborsIndexes --------------------------
	.section	.nv.constant0.computeNeighborsIndexes,"a",@progbits
	.sectionflags	@""
	.align	4
.nv.constant0.computeNeighborsIndexes:
	.zero		916


//--------------------- SYMBOLS --------------------------

	.type		.nv.reservedSmem.offset0,@object
	.size		.nv.reservedSmem.offset0,0x4
